//
// Generated by NVIDIA NVVM Compiler
//
// Compiler Build ID: CL-36424714
// Cuda compilation tools, release 13.0, V13.0.88
// Based on NVVM 20.0.0
//

.version 9.0
.target sm_100
.address_size 64

	// .globl	_Z14RandomSamplingPiS_S_S_ii
.global .align 1 .b8 _ZN34_INTERNAL_0d3bdae2_4_k_cu_fa9dbcbd4cuda3std3__45__cpo5beginE[1];
.global .align 1 .b8 _ZN34_INTERNAL_0d3bdae2_4_k_cu_fa9dbcbd4cuda3std3__45__cpo3endE[1];
.global .align 1 .b8 _ZN34_INTERNAL_0d3bdae2_4_k_cu_fa9dbcbd4cuda3std3__45__cpo6cbeginE[1];
.global .align 1 .b8 _ZN34_INTERNAL_0d3bdae2_4_k_cu_fa9dbcbd4cuda3std3__45__cpo4cendE[1];
.global .align 1 .b8 _ZN34_INTERNAL_0d3bdae2_4_k_cu_fa9dbcbd4cuda3std3__436_GLOBAL__N__0d3bdae2_4_k_cu_fa9dbcbd6ignoreE[1];
.global .align 1 .b8 _ZN34_INTERNAL_0d3bdae2_4_k_cu_fa9dbcbd4cuda3std3__419piecewise_constructE[1];
.global .align 1 .b8 _ZN34_INTERNAL_0d3bdae2_4_k_cu_fa9dbcbd4cuda3std3__48in_placeE[1];
.global .align 1 .b8 _ZN34_INTERNAL_0d3bdae2_4_k_cu_fa9dbcbd4cuda3std6ranges3__45__cpo4swapE[1];
.global .align 1 .b8 _ZN34_INTERNAL_0d3bdae2_4_k_cu_fa9dbcbd4cuda3std6ranges3__45__cpo9iter_moveE[1];

.visible .entry _Z14RandomSamplingPiS_S_S_ii(
	.param .u64 .ptr .align 1 _Z14RandomSamplingPiS_S_S_ii_param_0,
	.param .u64 .ptr .align 1 _Z14RandomSamplingPiS_S_S_ii_param_1,
	.param .u64 .ptr .align 1 _Z14RandomSamplingPiS_S_S_ii_param_2,
	.param .u64 .ptr .align 1 _Z14RandomSamplingPiS_S_S_ii_param_3,
	.param .u32 _Z14RandomSamplingPiS_S_S_ii_param_4,
	.param .u32 _Z14RandomSamplingPiS_S_S_ii_param_5
)
{


	ret;

}
	// .globl	_Z9HistogramPiiiS_
.visible .entry _Z9HistogramPiiiS_(
	.param .u64 .ptr .align 1 _Z9HistogramPiiiS__param_0,
	.param .u32 _Z9HistogramPiiiS__param_1,
	.param .u32 _Z9HistogramPiiiS__param_2,
	.param .u64 .ptr .align 1 _Z9HistogramPiiiS__param_3
)
{
	.reg .pred 	%p<4>;
	.reg .b32 	%r<19>;
	.reg .b64 	%rd<9>;

	ld.param.u64 	%rd3, [_Z9HistogramPiiiS__param_0];
	ld.param.u32 	%r8, [_Z9HistogramPiiiS__param_1];
	ld.param.u32 	%r9, [_Z9HistogramPiiiS__param_2];
	ld.param.u64 	%rd4, [_Z9HistogramPiiiS__param_3];
	mov.u32 	%r10, %tid.x;
	mov.u32 	%r1, %ntid.x;
	mov.u32 	%r11, %ctaid.x;
	mad.lo.s32 	%r18, %r1, %r11, %r10;
	mul.lo.s32 	%r3, %r9, %r8;
	setp.ge.s32 	%p1, %r18, %r3;
	@%p1 bra 	$L__BB1_5;
	mov.u32 	%r12, %nctaid.x;
	mul.lo.s32 	%r4, %r12, %r1;
	cvta.to.global.u64 	%rd1, %rd3;
	cvta.to.global.u64 	%rd2, %rd4;
$L__BB1_2:
	mul.wide.s32 	%rd5, %r18, 4;
	add.s64 	%rd6, %rd1, %rd5;
	ld.global.u32 	%r6, [%rd6];
	setp.gt.s32 	%p2, %r6, 39999;
	@%p2 bra 	$L__BB1_4;
	mul.hi.s32 	%r13, %r6, 1717986919;
	shr.u32 	%r14, %r13, 31;
	shr.s32 	%r15, %r13, 4;
	add.s32 	%r16, %r15, %r14;
	mul.wide.s32 	%rd7, %r16, 4;
	add.s64 	%rd8, %rd2, %rd7;
	atom.global.add.u32 	%r17, [%rd8], 1;
$L__BB1_4:
	add.s32 	%r18, %r18, %r4;
	setp.lt.s32 	%p3, %r18, %r3;
	@%p3 bra 	$L__BB1_2;
$L__BB1_5:
	ret;

}


// ===== COMPILED SASS (sm_100) =====

	.target	sm_100

	.elftype	@"ET_EXEC"


//--------------------- .note.nv.tkinfo           --------------------------
	.section	.note.nv.tkinfo,"",@"SHT_NOTE"
	.sectionflags	@"SHF_NOTE_NV_TKINFO"
	.tkinfo
        /*0018*/ 	.word	0x00000002
        /*0030*/ 	.string	""
        /*0030*/ 	.string	"ptxas"
        /*0030*/ 	.string	"Cuda compilation tools, release 13.0, V13.0.88"
        /*0030*/ 	.string	"Build cuda_13.0.r13.0/compiler.36424714_0"
        /*0030*/ 	.string	"-arch sm_100 -m 64 "



//--------------------- .note.nv.cuinfo           --------------------------
	.section	.note.nv.cuinfo,"",@"SHT_NOTE"
	.sectionflags	@"SHF_NOTE_NV_CUINFO"
        /*0018*/ 	.short	0x0002
        /*001a*/ 	.short	0x0064
        /*001c*/ 	.short	0x0082
	.zero		2


//--------------------- .nv.info                  --------------------------
	.section	.nv.info,"",@"SHT_CUDA_INFO"
	.align	4


	//----- nvinfo : EIATTR_REGCOUNT
	.align		4
        /*0000*/ 	.byte	0x04, 0x2f
        /*0002*/ 	.short	(.L_10 - .L_9)
	.align		4
.L_9:
        /*0004*/ 	.word	index@(_Z14RandomSamplingPiS_S_S_ii)
        /*0008*/ 	.word	0x00000004


	//----- nvinfo : EIATTR_FRAME_SIZE
	.align		4
.L_10:
        /*000c*/ 	.byte	0x04, 0x11
        /*000e*/ 	.short	(.L_12 - .L_11)
	.align		4
.L_11:
        /*0010*/ 	.word	index@(_Z14RandomSamplingPiS_S_S_ii)
        /*0014*/ 	.word	0x00000000


	//----- nvinfo : EIATTR_REGCOUNT
	.align		4
.L_12:
        /*0018*/ 	.byte	0x04, 0x2f
        /*001a*/ 	.short	(.L_14 - .L_13)
	.align		4
.L_13:
        /*001c*/ 	.word	index@(_Z9HistogramPiiiS_)
        /*0020*/ 	.word	0x0000000c


	//----- nvinfo : EIATTR_FRAME_SIZE
	.align		4
.L_14:
        /*0024*/ 	.byte	0x04, 0x11
        /*0026*/ 	.short	(.L_16 - .L_15)
	.align		4
.L_15:
        /*0028*/ 	.word	index@(_Z9HistogramPiiiS_)
        /*002c*/ 	.word	0x00000000


	//----- nvinfo : EIATTR_MIN_STACK_SIZE
	.align		4
.L_16:
        /*0030*/ 	.byte	0x04, 0x12
        /*0032*/ 	.short	(.L_18 - .L_17)
	.align		4
.L_17:
        /*0034*/ 	.word	index@(_Z9HistogramPiiiS_)
        /*0038*/ 	.word	0x00000000


	//----- nvinfo : EIATTR_MIN_STACK_SIZE
	.align		4
.L_18:
        /*003c*/ 	.byte	0x04, 0x12
        /*003e*/ 	.short	(.L_20 - .L_19)
	.align		4
.L_19:
        /*0040*/ 	.word	index@(_Z14RandomSamplingPiS_S_S_ii)
        /*0044*/ 	.word	0x00000000
.L_20:


//--------------------- .nv.compat                --------------------------
	.section	.nv.compat,"",@"SHT_CUDA_COMPAT_INFO"
	.align	4
        /*0000*/ 	.byte	0x02, 0x09, 0x00, 0x00, 0x02, 0x02, 0x01, 0x00, 0x02, 0x05, 0x05, 0x00, 0x03, 0x07, 0x01, 0x01
        /*0010*/ 	.byte	0x02, 0x03, 0x00, 0x00, 0x02, 0x06, 0x01, 0x00, 0x04, 0x0b, 0x08, 0x00, 0x09, 0x00, 0x00, 0x00
        /*0020*/ 	.byte	0x00, 0x00, 0x00, 0x00


//--------------------- .nv.info._Z9HistogramPiiiS_ --------------------------
	.section	.nv.info._Z9HistogramPiiiS_,"",@"SHT_CUDA_INFO"
	.sectionflags	@""
	.align	4


	//----- nvinfo : EIATTR_CUDA_API_VERSION
	.align		4
        /*0000*/ 	.byte	0x04, 0x37
        /*0002*/ 	.short	(.L_22 - .L_21)
.L_21:
        /*0004*/ 	.word	0x00000082


	//----- nvinfo : EIATTR_KPARAM_INFO
	.align		4
.L_22:
        /*0008*/ 	.byte	0x04, 0x17
        /*000a*/ 	.short	(.L_24 - .L_23)
.L_23:
        /*000c*/ 	.word	0x00000000
        /*0010*/ 	.short	0x0003
        /*0012*/ 	.short	0x0010
        /*0014*/ 	.byte	0x00, 0xf5, 0x21, 0x00


	//----- nvinfo : EIATTR_KPARAM_INFO
	.align		4
.L_24:
        /*0018*/ 	.byte	0x04, 0x17
        /*001a*/ 	.short	(.L_26 - .L_25)
.L_25:
        /*001c*/ 	.word	0x00000000
        /*0020*/ 	.short	0x0002
        /*0022*/ 	.short	0x000c
        /*0024*/ 	.byte	0x00, 0xf0, 0x11, 0x00


	//----- nvinfo : EIATTR_KPARAM_INFO
	.align		4
.L_26:
        /*0028*/ 	.byte	0x04, 0x17
        /*002a*/ 	.short	(.L_28 - .L_27)
.L_27:
        /*002c*/ 	.word	0x00000000
        /*0030*/ 	.short	0x0001
        /*0032*/ 	.short	0x0008
        /*0034*/ 	.byte	0x00, 0xf0, 0x11, 0x00


	//----- nvinfo : EIATTR_KPARAM_INFO
	.align		4
.L_28:
        /*0038*/ 	.byte	0x04, 0x17
        /*003a*/ 	.short	(.L_30 - .L_29)
.L_29:
        /*003c*/ 	.word	0x00000000
        /*0040*/ 	.short	0x0000
        /*0042*/ 	.short	0x0000
        /*0044*/ 	.byte	0x00, 0xf5, 0x21, 0x00


	//----- nvinfo : EIATTR_SPARSE_MMA_MASK
	.align		4
.L_30:
        /*0048*/ 	.byte	0x03, 0x50
        /*004a*/ 	.short	0x0000


	//----- nvinfo : EIATTR_MAXREG_COUNT
	.align		4
        /*004c*/ 	.byte	0x03, 0x1b
        /*004e*/ 	.short	0x00ff


	//----- nvinfo : EIATTR_MERCURY_ISA_VERSION
	.align		4
        /*0050*/ 	.byte	0x03, 0x5f
        /*0052*/ 	.short	0x0101


	//----- nvinfo : EIATTR_VRC_CTA_INIT_COUNT
	.align		4
        /*0054*/ 	.byte	0x02, 0x4a
	.zero		1
	.zero		1


	//----- nvinfo : EIATTR_EXIT_INSTR_OFFSETS
	.align		4
        /*0058*/ 	.byte	0x04, 0x1c
        /*005a*/ 	.short	(.L_32 - .L_31)


	//   ....[0]....
.L_31:
        /*005c*/ 	.word	0x00000080


	//   ....[1]....
        /*0060*/ 	.word	0x000001d0


	//----- nvinfo : EIATTR_CRS_STACK_SIZE
	.align		4
.L_32:
        /*0064*/ 	.byte	0x04, 0x1e
        /*0066*/ 	.short	(.L_34 - .L_33)
.L_33:
        /*0068*/ 	.word	0x00000000


	//----- nvinfo : EIATTR_CBANK_PARAM_SIZE
	.align		4
.L_34:
        /*006c*/ 	.byte	0x03, 0x19
        /*006e*/ 	.short	0x0018


	//----- nvinfo : EIATTR_PARAM_CBANK
	.align		4
        /*0070*/ 	.byte	0x04, 0x0a
        /*0072*/ 	.short	(.L_36 - .L_35)
	.align		4
.L_35:
        /*0074*/ 	.word	index@(.nv.constant0._Z9HistogramPiiiS_)
        /*0078*/ 	.short	0x0380
        /*007a*/ 	.short	0x0018


	//----- nvinfo : EIATTR_SW_WAR
	.align		4
.L_36:
        /*007c*/ 	.byte	0x04, 0x36
        /*007e*/ 	.short	(.L_38 - .L_37)
.L_37:
        /*0080*/ 	.word	0x00000008
.L_38:


//--------------------- .nv.info._Z14RandomSamplingPiS_S_S_ii --------------------------
	.section	.nv.info._Z14RandomSamplingPiS_S_S_ii,"",@"SHT_CUDA_INFO"
	.sectionflags	@""
	.align	4


	//----- nvinfo : EIATTR_CUDA_API_VERSION
	.align		4
        /*0000*/ 	.byte	0x04, 0x37
        /*0002*/ 	.short	(.L_40 - .L_39)
.L_39:
        /*0004*/ 	.word	0x00000082


	//----- nvinfo : EIATTR_KPARAM_INFO
	.align		4
.L_40:
        /*0008*/ 	.byte	0x04, 0x17
        /*000a*/ 	.short	(.L_42 - .L_41)
.L_41:
        /*000c*/ 	.word	0x00000000
        /*0010*/ 	.short	0x0005
        /*0012*/ 	.short	0x0024
        /*0014*/ 	.byte	0x00, 0xf0, 0x11, 0x00


	//----- nvinfo : EIATTR_KPARAM_INFO
	.align		4
.L_42:
        /*0018*/ 	.byte	0x04, 0x17
        /*001a*/ 	.short	(.L_44 - .L_43)
.L_43:
        /*001c*/ 	.word	0x00000000
        /*0020*/ 	.short	0x0004
        /*0022*/ 	.short	0x0020
        /*0024*/ 	.byte	0x00, 0xf0, 0x11, 0x00


	//----- nvinfo : EIATTR_KPARAM_INFO
	.align		4
.L_44:
        /*0028*/ 	.byte	0x04, 0x17
        /*002a*/ 	.short	(.L_46 - .L_45)
.L_45:
        /*002c*/ 	.word	0x00000000
        /*0030*/ 	.short	0x0003
        /*0032*/ 	.short	0x0018
        /*0034*/ 	.byte	0x00, 0xf5, 0x21, 0x00


	//----- nvinfo : EIATTR_KPARAM_INFO
	.align		4
.L_46:
        /*0038*/ 	.byte	0x04, 0x17
        /*003a*/ 	.short	(.L_48 - .L_47)
.L_47:
        /*003c*/ 	.word	0x00000000
        /*0040*/ 	.short	0x0002
        /*0042*/ 	.short	0x0010
        /*0044*/ 	.byte	0x00, 0xf5, 0x21, 0x00


	//----- nvinfo : EIATTR_KPARAM_INFO
	.align		4
.L_48:
        /*0048*/ 	.byte	0x04, 0x17
        /*004a*/ 	.short	(.L_50 - .L_49)
.L_49:
        /*004c*/ 	.word	0x00000000
        /*0050*/ 	.short	0x0001
        /*0052*/ 	.short	0x0008
        /*0054*/ 	.byte	0x00, 0xf5, 0x21, 0x00


	//----- nvinfo : EIATTR_KPARAM_INFO
	.align		4
.L_50:
        /*0058*/ 	.byte	0x04, 0x17
        /*005a*/ 	.short	(.L_52 - .L_51)
.L_51:
        /*005c*/ 	.word	0x00000000
        /*0060*/ 	.short	0x0000
        /*0062*/ 	.short	0x0000
        /*0064*/ 	.byte	0x00, 0xf5, 0x21, 0x00


	//----- nvinfo : EIATTR_SPARSE_MMA_MASK
	.align		4
.L_52:
        /*0068*/ 	.byte	0x03, 0x50
        /*006a*/ 	.short	0x0000


	//----- nvinfo : EIATTR_MAXREG_COUNT
	.align		4
        /*006c*/ 	.byte	0x03, 0x1b
        /*006e*/ 	.short	0x00ff


	//----- nvinfo : EIATTR_MERCURY_ISA_VERSION
	.align		4
        /*0070*/ 	.byte	0x03, 0x5f
        /*0072*/ 	.short	0x0101


	//----- nvinfo : EIATTR_VRC_CTA_INIT_COUNT
	.align		4
        /*0074*/ 	.byte	0x02, 0x4a
	.zero		1
	.zero		1


	//----- nvinfo : EIATTR_EXIT_INSTR_OFFSETS
	.align		4
        /*0078*/ 	.byte	0x04, 0x1c
        /*007a*/ 	.short	(.L_54 - .L_53)


	//   ....[0]....
.L_53:
        /*007c*/ 	.word	0x00000010


	//----- nvinfo : EIATTR_CBANK_PARAM_SIZE
	.align		4
.L_54:
        /*0080*/ 	.byte	0x03, 0x19
        /*0082*/ 	.short	0x0028


	//----- nvinfo : EIATTR_PARAM_CBANK
	.align		4
        /*0084*/ 	.byte	0x04, 0x0a
        /*0086*/ 	.short	(.L_56 - .L_55)
	.align		4
.L_55:
        /*0088*/ 	.word	index@(.nv.constant0._Z14RandomSamplingPiS_S_S_ii)
        /*008c*/ 	.short	0x0380
        /*008e*/ 	.short	0x0028


	//----- nvinfo : EIATTR_SW_WAR
	.align		4
.L_56:
        /*0090*/ 	.byte	0x04, 0x36
        /*0092*/ 	.short	(.L_58 - .L_57)
.L_57:
        /*0094*/ 	.word	0x00000008
.L_58:


//--------------------- .nv.callgraph             --------------------------
	.section	.nv.callgraph,"",@"SHT_CUDA_CALLGRAPH"
	.align	4
	.sectionentsize	8
	.align		4
        /*0000*/ 	.word	0x00000000
	.align		4
        /*0004*/ 	.word	0xffffffff
	.align		4
        /*0008*/ 	.word	0x00000000
	.align		4
        /*000c*/ 	.word	0xfffffffe
	.align		4
        /*0010*/ 	.word	0x00000000
	.align		4
        /*0014*/ 	.word	0xfffffffd
	.align		4
        /*0018*/ 	.word	0x00000000
	.align		4
        /*001c*/ 	.word	0xfffffffc


//--------------------- .nv.constant4             --------------------------
	.section	.nv.constant4,"a",@progbits
	.align	8
	.align		8
.nv.constant4:
        /*0000*/ 	.dword	_ZN34_INTERNAL_0d3bdae2_4_k_cu_fa9dbcbd4cuda3std3__45__cpo5beginE
	.align		8
        /*0008*/ 	.dword	_ZN34_INTERNAL_0d3bdae2_4_k_cu_fa9dbcbd4cuda3std3__45__cpo3endE
	.align		8
        /*0010*/ 	.dword	_ZN34_INTERNAL_0d3bdae2_4_k_cu_fa9dbcbd4cuda3std3__45__cpo6cbeginE
	.align		8
        /*0018*/ 	.dword	_ZN34_INTERNAL_0d3bdae2_4_k_cu_fa9dbcbd4cuda3std3__45__cpo4cendE
	.align		8
        /*0020*/ 	.dword	_ZN34_INTERNAL_0d3bdae2_4_k_cu_fa9dbcbd4cuda3std3__436_GLOBAL__N__0d3bdae2_4_k_cu_fa9dbcbd6ignoreE
	.align		8
        /*0028*/ 	.dword	_ZN34_INTERNAL_0d3bdae2_4_k_cu_fa9dbcbd4cuda3std3__419piecewise_constructE
	.align		8
        /*0030*/ 	.dword	_ZN34_INTERNAL_0d3bdae2_4_k_cu_fa9dbcbd4cuda3std3__48in_placeE
	.align		8
        /*0038*/ 	.dword	_ZN34_INTERNAL_0d3bdae2_4_k_cu_fa9dbcbd4cuda3std6ranges3__45__cpo4swapE
	.align		8
        /*0040*/ 	.dword	_ZN34_INTERNAL_0d3bdae2_4_k_cu_fa9dbcbd4cuda3std6ranges3__45__cpo9iter_moveE


//--------------------- .text._Z9HistogramPiiiS_  --------------------------
	.section	.text._Z9HistogramPiiiS_,"ax",@progbits
	.align	128
        .global         _Z9HistogramPiiiS_
        .type           _Z9HistogramPiiiS_,@function
        .size           _Z9HistogramPiiiS_,(.L_x_5 - _Z9HistogramPiiiS_)
        .other          _Z9HistogramPiiiS_,@"STO_CUDA_ENTRY STV_DEFAULT"
_Z9HistogramPiiiS_:
.text._Z9HistogramPiiiS_:
[----:B------:R-:W-:Y:S01]  /*0000*/  LDC R1, c[0x0][0x37c] ;  /* 0x0000df00ff017b82 */ /* 0x000fe20000000800 */
[----:B------:R-:W0:Y:S01]  /*0010*/  S2R R0, SR_TID.X ;  /* 0x0000000000007919 */ /* 0x000e220000002100 */
[----:B------:R-:W1:Y:S01]  /*0020*/  LDCU.64 UR6, c[0x0][0x388] ;  /* 0x00007100ff0677ac */ /* 0x000e620008000a00 */
[----:B------:R-:W0:Y:S01]  /*0030*/  S2R R3, SR_CTAID.X ;  /* 0x0000000000037919 */ /* 0x000e220000002500 */
[----:B------:R-:W0:Y:S01]  /*0040*/  LDCU UR5, c[0x0][0x360] ;  /* 0x00006c00ff0577ac */ /* 0x000e220008000800 */
[----:B-1----:R-:W-:Y:S01]  /*0050*/  UIMAD UR4, UR7, UR6, URZ ;  /* 0x00000006070472a4 */ /* 0x002fe2000f8e02ff */
[----:B0-----:R-:W-:-:S05]  /*0060*/  IMAD R0, R3, UR5, R0 ;  /* 0x0000000503007c24 */ /* 0x001fca000f8e0200 */
[----:B------:R-:W-:-:S13]  /*0070*/  ISETP.GE.AND P0, PT, R0, UR4, PT ;  /* 0x0000000400007c0c */ /* 0x000fda000bf06270 */
[----:B------:R-:W-:Y:S05]  /*0080*/  @P0 EXIT ;  /* 0x000000000000094d */ /* 0x000fea0003800000 */
[----:B------:R-:W0:Y:S01]  /*0090*/  LDC.64 R4, c[0x0][0x380] ;  /* 0x0000e000ff047b82 */ /* 0x000e220000000a00 */
[----:B------:R-:W1:Y:S01]  /*00a0*/  LDCU UR6, c[0x0][0x370] ;  /* 0x00006e00ff0677ac */ /* 0x000e620008000800 */
[----:B------:R-:W2:Y:S06]  /*00b0*/  LDCU.64 UR8, c[0x0][0x358] ;  /* 0x00006b00ff0877ac */ /* 0x000eac0008000a00 */
[----:B------:R-:W3:Y:S01]  /*00c0*/  LDC.64 R6, c[0x0][0x390] ;  /* 0x0000e400ff067b82 */ /* 0x000ee20000000a00 */
[----:B-1----:R-:W-:-:S12]  /*00d0*/  UIMAD UR5, UR5, UR6, URZ ;  /* 0x00000006050572a4 */ /* 0x002fd8000f8e02ff */
.L_x_2:
[----:B0-----:R-:W-:-:S06]  /*00e0*/  IMAD.WIDE R2, R0, 0x4, R4 ;  /* 0x0000000400027825 */ /* 0x001fcc00078e0204 */
[----:B--2---:R-:W2:Y:S01]  /*00f0*/  LDG.E R2, desc[UR8][R2.64] ;  /* 0x0000000802027981 */ /* 0x004ea2000c1e1900 */
[----:B------:R-:W-:Y:S01]  /*0100*/  VIADD R0, R0, UR5 ;  /* 0x0000000500007c36 */ /* 0x000fe20008000000 */
[----:B------:R-:W-:Y:S04]  /*0110*/  BSSY.RECONVERGENT B0, `(.L_x_0) ;  /* 0x000000a000007945 */ /* 0x000fe80003800200 */
[----:B------:R-:W-:Y:S02]  /*0120*/  ISETP.GE.AND P1, PT, R0, UR4, PT ;  /* 0x0000000400007c0c */ /* 0x000fe4000bf26270 */
[----:B--2---:R-:W-:-:S13]  /*0130*/  ISETP.GT.AND P0, PT, R2, 0x9c3f, PT ;  /* 0x00009c3f0200780c */ /* 0x004fda0003f04270 */
[----:B------:R-:W-:Y:S05]  /*0140*/  @P0 BRA `(.L_x_1) ;  /* 0x0000000000180947 */ /* 0x000fea0003800000 */
[----:B------:R-:W-:-:S04]  /*0150*/  IMAD.HI R2, R2, 0x66666667, RZ ;  /* 0x6666666702027827 */ /* 0x000fc800078e02ff */
[----:B------:R-:W-:Y:S01]  /*0160*/  HFMA2 R9, -RZ, RZ, 0, 5.9604644775390625e-08 ;  /* 0x00000001ff097431 */ /* 0x000fe200000001ff */
[----:B------:R-:W-:-:S04]  /*0170*/  SHF.R.U32.HI R3, RZ, 0x1f, R2 ;  /* 0x0000001fff037819 */ /* 0x000fc80000011602 */
[----:B------:R-:W-:-:S05]  /*0180*/  LEA.HI.SX32 R3, R2, R3, 0x1c ;  /* 0x0000000302037211 */ /* 0x000fca00078fe2ff */
[----:B---3--:R-:W-:-:S05]  /*0190*/  IMAD.WIDE R2, R3, 0x4, R6 ;  /* 0x0000000403027825 */ /* 0x008fca00078e0206 */
[----:B------:R0:W-:Y:S02]  /*01a0*/  REDG.E.ADD.STRONG.GPU desc[UR8][R2.64], R9 ;  /* 0x000000090200798e */ /* 0x0001e4000c12e108 */
.L_x_1:
[----:B------:R-:W-:Y:S05]  /*01b0*/  BSYNC.RECONVERGENT B0 ;  /* 0x0000000000007941 */ /* 0x000fea0003800200 */
.L_x_0:
[----:B------:R-:W-:Y:S05]  /*01c0*/  @!P1 BRA `(.L_x_2) ;  /* 0xfffffffc00c49947 */ /* 0x000fea000383ffff */
[----:B------:R-:W-:Y:S05]  /*01d0*/  EXIT ;  /* 0x000000000000794d */ /* 0x000fea0003800000 */
.L_x_3:
[----:B------:R-:W-:-:S00]  /*01e0*/  BRA `(.L_x_3) ;  /* 0xfffffffc00fc7947 */ /* 0x000fc0000383ffff */
[----:B------:R-:W-:-:S00]  /*01f0*/  NOP ;  /* 0x0000000000007918 */ /* 0x000fc00000000000 */
        /* <DEDUP_REMOVED lines=8> */
.L_x_5:


//--------------------- .text._Z14RandomSamplingPiS_S_S_ii --------------------------
	.section	.text._Z14RandomSamplingPiS_S_S_ii,"ax",@progbits
	.align	128
        .global         _Z14RandomSamplingPiS_S_S_ii
        .type           _Z14RandomSamplingPiS_S_S_ii,@function
        .size           _Z14RandomSamplingPiS_S_S_ii,(.L_x_6 - _Z14RandomSamplingPiS_S_S_ii)
        .other          _Z14RandomSamplingPiS_S_S_ii,@"STO_CUDA_ENTRY STV_DEFAULT"
_Z14RandomSamplingPiS_S_S_ii:
.text._Z14RandomSamplingPiS_S_S_ii:
[----:B------:R-:W-:Y:S01]  /*0000*/  LDC R1, c[0x0][0x37c] ;  /* 0x0000df00ff017b82 */ /* 0x000fe20000000800 */
[----:B------:R-:W-:Y:S05]  /*0010*/  EXIT ;  /* 0x000000000000794d */ /* 0x000fea0003800000 */
.L_x_4:
        /* <DEDUP_REMOVED lines=14> */
.L_x_6:


//--------------------- .nv.shared.reserved.0     --------------------------
	.section	.nv.shared.reserved.0,"aw",@nobits
	.weak		__nv_reservedSMEM_offset_0_alias
	.size		__nv_reservedSMEM_offset_0_alias, 0, 64
	.other		__nv_reservedSMEM_offset_0_alias,@"STO_CUDA_RESERVED_SHARED STV_DEFAULT"
__nv_reservedSMEM_offset_0_alias:
	.zero		0
	.zero		64


//--------------------- .nv.global                --------------------------
	.section	.nv.global,"aw",@nobits
.nv.global:
	.type		_ZN34_INTERNAL_0d3bdae2_4_k_cu_fa9dbcbd4cuda3std6ranges3__45__cpo9iter_moveE,@object
	.size		_ZN34_INTERNAL_0d3bdae2_4_k_cu_fa9dbcbd4cuda3std6ranges3__45__cpo9iter_moveE,(_ZN34_INTERNAL_0d3bdae2_4_k_cu_fa9dbcbd4cuda3std3__45__cpo5beginE - _ZN34_INTERNAL_0d3bdae2_4_k_cu_fa9dbcbd4cuda3std6ranges3__45__cpo9iter_moveE)
_ZN34_INTERNAL_0d3bdae2_4_k_cu_fa9dbcbd4cuda3std6ranges3__45__cpo9iter_moveE:
	.zero		1
	.type		_ZN34_INTERNAL_0d3bdae2_4_k_cu_fa9dbcbd4cuda3std3__45__cpo5beginE,@object
	.size		_ZN34_INTERNAL_0d3bdae2_4_k_cu_fa9dbcbd4cuda3std3__45__cpo5beginE,(_ZN34_INTERNAL_0d3bdae2_4_k_cu_fa9dbcbd4cuda3std3__436_GLOBAL__N__0d3bdae2_4_k_cu_fa9dbcbd6ignoreE - _ZN34_INTERNAL_0d3bdae2_4_k_cu_fa9dbcbd4cuda3std3__45__cpo5beginE)
_ZN34_INTERNAL_0d3bdae2_4_k_cu_fa9dbcbd4cuda3std3__45__cpo5beginE:
	.zero		1
	.type		_ZN34_INTERNAL_0d3bdae2_4_k_cu_fa9dbcbd4cuda3std3__436_GLOBAL__N__0d3bdae2_4_k_cu_fa9dbcbd6ignoreE,@object
	.size		_ZN34_INTERNAL_0d3bdae2_4_k_cu_fa9dbcbd4cuda3std3__436_GLOBAL__N__0d3bdae2_4_k_cu_fa9dbcbd6ignoreE,(_ZN34_INTERNAL_0d3bdae2_4_k_cu_fa9dbcbd4cuda3std3__45__cpo6cbeginE - _ZN34_INTERNAL_0d3bdae2_4_k_cu_fa9dbcbd4cuda3std3__436_GLOBAL__N__0d3bdae2_4_k_cu_fa9dbcbd6ignoreE)
_ZN34_INTERNAL_0d3bdae2_4_k_cu_fa9dbcbd4cuda3std3__436_GLOBAL__N__0d3bdae2_4_k_cu_fa9dbcbd6ignoreE:
	.zero		1
	.type		_ZN34_INTERNAL_0d3bdae2_4_k_cu_fa9dbcbd4cuda3std3__45__cpo6cbeginE,@object
	.size		_ZN34_INTERNAL_0d3bdae2_4_k_cu_fa9dbcbd4cuda3std3__45__cpo6cbeginE,(_ZN34_INTERNAL_0d3bdae2_4_k_cu_fa9dbcbd4cuda3std3__48in_placeE - _ZN34_INTERNAL_0d3bdae2_4_k_cu_fa9dbcbd4cuda3std3__45__cpo6cbeginE)
_ZN34_INTERNAL_0d3bdae2_4_k_cu_fa9dbcbd4cuda3std3__45__cpo6cbeginE:
	.zero		1
	.type		_ZN34_INTERNAL_0d3bdae2_4_k_cu_fa9dbcbd4cuda3std3__48in_placeE,@object
	.size		_ZN34_INTERNAL_0d3bdae2_4_k_cu_fa9dbcbd4cuda3std3__48in_placeE,(_ZN34_INTERNAL_0d3bdae2_4_k_cu_fa9dbcbd4cuda3std3__45__cpo4cendE - _ZN34_INTERNAL_0d3bdae2_4_k_cu_fa9dbcbd4cuda3std3__48in_placeE)
_ZN34_INTERNAL_0d3bdae2_4_k_cu_fa9dbcbd4cuda3std3__48in_placeE:
	.zero		1
	.type		_ZN34_INTERNAL_0d3bdae2_4_k_cu_fa9dbcbd4cuda3std3__45__cpo4cendE,@object
	.size		_ZN34_INTERNAL_0d3bdae2_4_k_cu_fa9dbcbd4cuda3std3__45__cpo4cendE,(_ZN34_INTERNAL_0d3bdae2_4_k_cu_fa9dbcbd4cuda3std6ranges3__45__cpo4swapE - _ZN34_INTERNAL_0d3bdae2_4_k_cu_fa9dbcbd4cuda3std3__45__cpo4cendE)
_ZN34_INTERNAL_0d3bdae2_4_k_cu_fa9dbcbd4cuda3std3__45__cpo4cendE:
	.zero		1
	.type		_ZN34_INTERNAL_0d3bdae2_4_k_cu_fa9dbcbd4cuda3std6ranges3__45__cpo4swapE,@object
	.size		_ZN34_INTERNAL_0d3bdae2_4_k_cu_fa9dbcbd4cuda3std6ranges3__45__cpo4swapE,(_ZN34_INTERNAL_0d3bdae2_4_k_cu_fa9dbcbd4cuda3std3__45__cpo3endE - _ZN34_INTERNAL_0d3bdae2_4_k_cu_fa9dbcbd4cuda3std6ranges3__45__cpo4swapE)
_ZN34_INTERNAL_0d3bdae2_4_k_cu_fa9dbcbd4cuda3std6ranges3__45__cpo4swapE:
	.zero		1
	.type		_ZN34_INTERNAL_0d3bdae2_4_k_cu_fa9dbcbd4cuda3std3__45__cpo3endE,@object
	.size		_ZN34_INTERNAL_0d3bdae2_4_k_cu_fa9dbcbd4cuda3std3__45__cpo3endE,(_ZN34_INTERNAL_0d3bdae2_4_k_cu_fa9dbcbd4cuda3std3__419piecewise_constructE - _ZN34_INTERNAL_0d3bdae2_4_k_cu_fa9dbcbd4cuda3std3__45__cpo3endE)
_ZN34_INTERNAL_0d3bdae2_4_k_cu_fa9dbcbd4cuda3std3__45__cpo3endE:
	.zero		1
	.type		_ZN34_INTERNAL_0d3bdae2_4_k_cu_fa9dbcbd4cuda3std3__419piecewise_constructE,@object
	.size		_ZN34_INTERNAL_0d3bdae2_4_k_cu_fa9dbcbd4cuda3std3__419piecewise_constructE,(.L_5 - _ZN34_INTERNAL_0d3bdae2_4_k_cu_fa9dbcbd4cuda3std3__419piecewise_constructE)
_ZN34_INTERNAL_0d3bdae2_4_k_cu_fa9dbcbd4cuda3std3__419piecewise_constructE:
	.zero		1
.L_5:


//--------------------- .nv.constant0._Z9HistogramPiiiS_ --------------------------
	.section	.nv.constant0._Z9HistogramPiiiS_,"a",@progbits
	.sectionflags	@""
	.align	4
.nv.constant0._Z9HistogramPiiiS_:
	.zero		920


//--------------------- .nv.constant0._Z14RandomSamplingPiS_S_S_ii --------------------------
	.section	.nv.constant0._Z14RandomSamplingPiS_S_S_ii,"a",@progbits
	.sectionflags	@""
	.align	4
.nv.constant0._Z14RandomSamplingPiS_S_S_ii:
	.zero		936


//--------------------- SYMBOLS --------------------------

	.type		.nv.reservedSmem.offset0,@object
	.size		.nv.reservedSmem.offset0,0x4
